//
// Generated by NVIDIA NVVM Compiler
//
// Compiler Build ID: CL-36424714
// Cuda compilation tools, release 13.0, V13.0.88
// Based on NVVM 20.0.0
//

.version 9.0
.target sm_100
.address_size 64

	// .globl	_Z3addPKfS0_Pfm

.visible .entry _Z3addPKfS0_Pfm(
	.param .u64 .ptr .align 1 _Z3addPKfS0_Pfm_param_0,
	.param .u64 .ptr .align 1 _Z3addPKfS0_Pfm_param_1,
	.param .u64 .ptr .align 1 _Z3addPKfS0_Pfm_param_2,
	.param .u64 _Z3addPKfS0_Pfm_param_3
)
{
	.reg .pred 	%p<2>;
	.reg .b32 	%r<5>;
	.reg .b32 	%f<4>;
	.reg .b64 	%rd<13>;

	ld.param.u64 	%rd2, [_Z3addPKfS0_Pfm_param_0];
	ld.param.u64 	%rd3, [_Z3addPKfS0_Pfm_param_1];
	ld.param.u64 	%rd4, [_Z3addPKfS0_Pfm_param_2];
	ld.param.u64 	%rd5, [_Z3addPKfS0_Pfm_param_3];
	mov.u32 	%r1, %ntid.x;
	mov.u32 	%r2, %ctaid.x;
	mov.u32 	%r3, %tid.x;
	mad.lo.s32 	%r4, %r1, %r2, %r3;
	cvt.s64.s32 	%rd1, %r4;
	setp.le.u64 	%p1, %rd5, %rd1;
	@%p1 bra 	$L__BB0_2;
	cvta.to.global.u64 	%rd6, %rd2;
	cvta.to.global.u64 	%rd7, %rd3;
	cvta.to.global.u64 	%rd8, %rd4;
	shl.b64 	%rd9, %rd1, 2;
	add.s64 	%rd10, %rd6, %rd9;
	ld.global.f32 	%f1, [%rd10];
	add.s64 	%rd11, %rd7, %rd9;
	ld.global.f32 	%f2, [%rd11];
	add.f32 	%f3, %f1, %f2;
	add.s64 	%rd12, %rd8, %rd9;
	st.global.f32 	[%rd12], %f3;
$L__BB0_2:
	ret;

}


// ===== COMPILED SASS (sm_100) =====

	.target	sm_100

	.elftype	@"ET_EXEC"


//--------------------- .note.nv.tkinfo           --------------------------
	.section	.note.nv.tkinfo,"",@"SHT_NOTE"
	.sectionflags	@"SHF_NOTE_NV_TKINFO"
	.tkinfo
        /*0018*/ 	.word	0x00000002
        /*0030*/ 	.string	""
        /*0030*/ 	.string	"ptxas"
        /*0030*/ 	.string	"Cuda compilation tools, release 13.0, V13.0.88"
        /*0030*/ 	.string	"Build cuda_13.0.r13.0/compiler.36424714_0"
        /*0030*/ 	.string	"-arch sm_100 -m 64 "



//--------------------- .note.nv.cuinfo           --------------------------
	.section	.note.nv.cuinfo,"",@"SHT_NOTE"
	.sectionflags	@"SHF_NOTE_NV_CUINFO"
        /*0018*/ 	.short	0x0002
        /*001a*/ 	.short	0x0064
        /*001c*/ 	.short	0x0082
	.zero		2


//--------------------- .nv.info                  --------------------------
	.section	.nv.info,"",@"SHT_CUDA_INFO"
	.align	4


	//----- nvinfo : EIATTR_REGCOUNT
	.align		4
        /*0000*/ 	.byte	0x04, 0x2f
        /*0002*/ 	.short	(.L_1 - .L_0)
	.align		4
.L_0:
        /*0004*/ 	.word	index@(_Z3addPKfS0_Pfm)
        /*0008*/ 	.word	0x0000000c


	//----- nvinfo : EIATTR_FRAME_SIZE
	.align		4
.L_1:
        /*000c*/ 	.byte	0x04, 0x11
        /*000e*/ 	.short	(.L_3 - .L_2)
	.align		4
.L_2:
        /*0010*/ 	.word	index@(_Z3addPKfS0_Pfm)
        /*0014*/ 	.word	0x00000000


	//----- nvinfo : EIATTR_MIN_STACK_SIZE
	.align		4
.L_3:
        /*0018*/ 	.byte	0x04, 0x12
        /*001a*/ 	.short	(.L_5 - .L_4)
	.align		4
.L_4:
        /*001c*/ 	.word	index@(_Z3addPKfS0_Pfm)
        /*0020*/ 	.word	0x00000000
.L_5:


//--------------------- .nv.compat                --------------------------
	.section	.nv.compat,"",@"SHT_CUDA_COMPAT_INFO"
	.align	4
        /*0000*/ 	.byte	0x02, 0x09, 0x00, 0x00, 0x02, 0x02, 0x01, 0x00, 0x02, 0x05, 0x05, 0x00, 0x03, 0x07, 0x01, 0x01
        /*0010*/ 	.byte	0x02, 0x03, 0x00, 0x00, 0x02, 0x06, 0x01, 0x00, 0x04, 0x0b, 0x08, 0x00, 0x09, 0x00, 0x00, 0x00
        /*0020*/ 	.byte	0x00, 0x00, 0x00, 0x00


//--------------------- .nv.info._Z3addPKfS0_Pfm  --------------------------
	.section	.nv.info._Z3addPKfS0_Pfm,"",@"SHT_CUDA_INFO"
	.sectionflags	@""
	.align	4


	//----- nvinfo : EIATTR_CUDA_API_VERSION
	.align		4
        /*0000*/ 	.byte	0x04, 0x37
        /*0002*/ 	.short	(.L_7 - .L_6)
.L_6:
        /*0004*/ 	.word	0x00000082


	//----- nvinfo : EIATTR_KPARAM_INFO
	.align		4
.L_7:
        /*0008*/ 	.byte	0x04, 0x17
        /*000a*/ 	.short	(.L_9 - .L_8)
.L_8:
        /*000c*/ 	.word	0x00000000
        /*0010*/ 	.short	0x0003
        /*0012*/ 	.short	0x0018
        /*0014*/ 	.byte	0x00, 0xf0, 0x21, 0x00


	//----- nvinfo : EIATTR_KPARAM_INFO
	.align		4
.L_9:
        /*0018*/ 	.byte	0x04, 0x17
        /*001a*/ 	.short	(.L_11 - .L_10)
.L_10:
        /*001c*/ 	.word	0x00000000
        /*0020*/ 	.short	0x0002
        /*0022*/ 	.short	0x0010
        /*0024*/ 	.byte	0x00, 0xf5, 0x21, 0x00


	//----- nvinfo : EIATTR_KPARAM_INFO
	.align		4
.L_11:
        /*0028*/ 	.byte	0x04, 0x17
        /*002a*/ 	.short	(.L_13 - .L_12)
.L_12:
        /*002c*/ 	.word	0x00000000
        /*0030*/ 	.short	0x0001
        /*0032*/ 	.short	0x0008
        /*0034*/ 	.byte	0x00, 0xf5, 0x21, 0x00


	//----- nvinfo : EIATTR_KPARAM_INFO
	.align		4
.L_13:
        /*0038*/ 	.byte	0x04, 0x17
        /*003a*/ 	.short	(.L_15 - .L_14)
.L_14:
        /*003c*/ 	.word	0x00000000
        /*0040*/ 	.short	0x0000
        /*0042*/ 	.short	0x0000
        /*0044*/ 	.byte	0x00, 0xf5, 0x21, 0x00


	//----- nvinfo : EIATTR_SPARSE_MMA_MASK
	.align		4
.L_15:
        /*0048*/ 	.byte	0x03, 0x50
        /*004a*/ 	.short	0x0000


	//----- nvinfo : EIATTR_MAXREG_COUNT
	.align		4
        /*004c*/ 	.byte	0x03, 0x1b
        /*004e*/ 	.short	0x00ff


	//----- nvinfo : EIATTR_MERCURY_ISA_VERSION
	.align		4
        /*0050*/ 	.byte	0x03, 0x5f
        /*0052*/ 	.short	0x0101


	//----- nvinfo : EIATTR_VRC_CTA_INIT_COUNT
	.align		4
        /*0054*/ 	.byte	0x02, 0x4a
	.zero		1
	.zero		1


	//----- nvinfo : EIATTR_EXIT_INSTR_OFFSETS
	.align		4
        /*0058*/ 	.byte	0x04, 0x1c
        /*005a*/ 	.short	(.L_17 - .L_16)


	//   ....[0]....
.L_16:
        /*005c*/ 	.word	0x00000090


	//   ....[1]....
        /*0060*/ 	.word	0x00000190


	//----- nvinfo : EIATTR_CBANK_PARAM_SIZE
	.align		4
.L_17:
        /*0064*/ 	.byte	0x03, 0x19
        /*0066*/ 	.short	0x0020


	//----- nvinfo : EIATTR_PARAM_CBANK
	.align		4
        /*0068*/ 	.byte	0x04, 0x0a
        /*006a*/ 	.short	(.L_19 - .L_18)
	.align		4
.L_18:
        /*006c*/ 	.word	index@(.nv.constant0._Z3addPKfS0_Pfm)
        /*0070*/ 	.short	0x0380
        /*0072*/ 	.short	0x0020


	//----- nvinfo : EIATTR_SW_WAR
	.align		4
.L_19:
        /*0074*/ 	.byte	0x04, 0x36
        /*0076*/ 	.short	(.L_21 - .L_20)
.L_20:
        /*0078*/ 	.word	0x00000008
.L_21:


//--------------------- .nv.callgraph             --------------------------
	.section	.nv.callgraph,"",@"SHT_CUDA_CALLGRAPH"
	.align	4
	.sectionentsize	8
	.align		4
        /*0000*/ 	.word	0x00000000
	.align		4
        /*0004*/ 	.word	0xffffffff
	.align		4
        /*0008*/ 	.word	0x00000000
	.align		4
        /*000c*/ 	.word	0xfffffffe
	.align		4
        /*0010*/ 	.word	0x00000000
	.align		4
        /*0014*/ 	.word	0xfffffffd
	.align		4
        /*0018*/ 	.word	0x00000000
	.align		4
        /*001c*/ 	.word	0xfffffffc


//--------------------- .text._Z3addPKfS0_Pfm     --------------------------
	.section	.text._Z3addPKfS0_Pfm,"ax",@progbits
	.align	128
        .global         _Z3addPKfS0_Pfm
        .type           _Z3addPKfS0_Pfm,@function
        .size           _Z3addPKfS0_Pfm,(.L_x_1 - _Z3addPKfS0_Pfm)
        .other          _Z3addPKfS0_Pfm,@"STO_CUDA_ENTRY STV_DEFAULT"
_Z3addPKfS0_Pfm:
.text._Z3addPKfS0_Pfm:
[----:B------:R-:W-:Y:S01]  /*0000*/  LDC R1, c[0x0][0x37c] ;  /* 0x0000df00ff017b82 */ /* 0x000fe20000000800 */
[----:B------:R-:W0:Y:S01]  /*0010*/  S2R R0, SR_CTAID.X ;  /* 0x0000000000007919 */ /* 0x000e220000002500 */
[----:B------:R-:W0:Y:S01]  /*0020*/  LDCU UR4, c[0x0][0x360] ;  /* 0x00006c00ff0477ac */ /* 0x000e220008000800 */
[----:B------:R-:W0:Y:S01]  /*0030*/  S2R R3, SR_TID.X ;  /* 0x0000000000037919 */ /* 0x000e220000002100 */
[----:B------:R-:W1:Y:S01]  /*0040*/  LDCU.64 UR6, c[0x0][0x398] ;  /* 0x00007300ff0677ac */ /* 0x000e620008000a00 */
[----:B0-----:R-:W-:-:S05]  /*0050*/  IMAD R0, R0, UR4, R3 ;  /* 0x0000000400007c24 */ /* 0x001fca000f8e0203 */
[----:B-1----:R-:W-:Y:S02]  /*0060*/  ISETP.GE.U32.AND P0, PT, R0, UR6, PT ;  /* 0x0000000600007c0c */ /* 0x002fe4000bf06070 */
[----:B------:R-:W-:-:S04]  /*0070*/  SHF.R.S32.HI R3, RZ, 0x1f, R0 ;  /* 0x0000001fff037819 */ /* 0x000fc80000011400 */
[----:B------:R-:W-:-:S13]  /*0080*/  ISETP.GE.U32.AND.EX P0, PT, R3, UR7, PT, P0 ;  /* 0x0000000703007c0c */ /* 0x000fda000bf06100 */
[----:B------:R-:W-:Y:S05]  /*0090*/  @P0 EXIT ;  /* 0x000000000000094d */ /* 0x000fea0003800000 */
[----:B------:R-:W0:Y:S01]  /*00a0*/  LDCU.128 UR8, c[0x0][0x380] ;  /* 0x00007000ff0877ac */ /* 0x000e220008000c00 */
[C---:B------:R-:W-:Y:S01]  /*00b0*/  IMAD.SHL.U32 R6, R0.reuse, 0x4, RZ ;  /* 0x0000000400067824 */ /* 0x040fe200078e00ff */
[----:B------:R-:W-:Y:S01]  /*00c0*/  SHF.L.U64.HI R0, R0, 0x2, R3 ;  /* 0x0000000200007819 */ /* 0x000fe20000010203 */
[----:B------:R-:W1:Y:S01]  /*00d0*/  LDCU.64 UR4, c[0x0][0x358] ;  /* 0x00006b00ff0477ac */ /* 0x000e620008000a00 */
[----:B------:R-:W2:Y:S02]  /*00e0*/  LDCU.64 UR6, c[0x0][0x390] ;  /* 0x00007200ff0677ac */ /* 0x000ea40008000a00 */
[C---:B0-----:R-:W-:Y:S02]  /*00f0*/  IADD3 R4, P1, PT, R6.reuse, UR10, RZ ;  /* 0x0000000a06047c10 */ /* 0x041fe4000ff3e0ff */
[----:B------:R-:W-:Y:S02]  /*0100*/  IADD3 R2, P0, PT, R6, UR8, RZ ;  /* 0x0000000806027c10 */ /* 0x000fe4000ff1e0ff */
[----:B------:R-:W-:-:S02]  /*0110*/  IADD3.X R5, PT, PT, R0, UR11, RZ, P1, !PT ;  /* 0x0000000b00057c10 */ /* 0x000fc40008ffe4ff */
[----:B------:R-:W-:-:S04]  /*0120*/  IADD3.X R3, PT, PT, R0, UR9, RZ, P0, !PT ;  /* 0x0000000900037c10 */ /* 0x000fc800087fe4ff */
[----:B-1----:R-:W3:Y:S04]  /*0130*/  LDG.E R5, desc[UR4][R4.64] ;  /* 0x0000000404057981 */ /* 0x002ee8000c1e1900 */
[----:B------:R-:W3:Y:S01]  /*0140*/  LDG.E R2, desc[UR4][R2.64] ;  /* 0x0000000402027981 */ /* 0x000ee2000c1e1900 */
[----:B--2---:R-:W-:-:S04]  /*0150*/  IADD3 R6, P0, PT, R6, UR6, RZ ;  /* 0x0000000606067c10 */ /* 0x004fc8000ff1e0ff */
[----:B------:R-:W-:Y:S01]  /*0160*/  IADD3.X R7, PT, PT, R0, UR7, RZ, P0, !PT ;  /* 0x0000000700077c10 */ /* 0x000fe200087fe4ff */
[----:B---3--:R-:W-:-:S05]  /*0170*/  FADD R9, R2, R5 ;  /* 0x0000000502097221 */ /* 0x008fca0000000000 */
[----:B------:R-:W-:Y:S01]  /*0180*/  STG.E desc[UR4][R6.64], R9 ;  /* 0x0000000906007986 */ /* 0x000fe2000c101904 */
[----:B------:R-:W-:Y:S05]  /*0190*/  EXIT ;  /* 0x000000000000794d */ /* 0x000fea0003800000 */
.L_x_0:
[----:B------:R-:W-:-:S00]  /*01a0*/  BRA `(.L_x_0) ;  /* 0xfffffffc00fc7947 */ /* 0x000fc0000383ffff */
[----:B------:R-:W-:-:S00]  /*01b0*/  NOP ;  /* 0x0000000000007918 */ /* 0x000fc00000000000 */
        /* <DEDUP_REMOVED lines=12> */
.L_x_1:


//--------------------- .nv.shared.reserved.0     --------------------------
	.section	.nv.shared.reserved.0,"aw",@nobits
	.weak		__nv_reservedSMEM_offset_0_alias
	.size		__nv_reservedSMEM_offset_0_alias, 0, 64
	.other		__nv_reservedSMEM_offset_0_alias,@"STO_CUDA_RESERVED_SHARED STV_DEFAULT"
__nv_reservedSMEM_offset_0_alias:
	.zero		0
	.zero		64


//--------------------- .nv.constant0._Z3addPKfS0_Pfm --------------------------
	.section	.nv.constant0._Z3addPKfS0_Pfm,"a",@progbits
	.sectionflags	@""
	.align	4
.nv.constant0._Z3addPKfS0_Pfm:
	.zero		928


//--------------------- SYMBOLS --------------------------

	.type		.nv.reservedSmem.offset0,@object
	.size		.nv.reservedSmem.offset0,0x4
